	.headerflags	@"EF_CUDA_TEXMODE_UNIFIED EF_CUDA_64BIT_ADDRESS EF_CUDA_ACCELERATORS EF_CUDA_SM90 EF_CUDA_VIRTUAL_SM(EF_CUDA_SM90)"
	.elftype	@"ET_EXEC"


//--------------------- .nv.info                  --------------------------
	.section	.nv.info,"",@"SHT_CUDA_INFO"
	.align	4


	//----- nvinfo : EIATTR_REGCOUNT
	.align		4
        /*0000*/ 	.byte	0x04, 0x2f
        /*0002*/ 	.short	(.L_1 - .L_0)
	.align		4
.L_0:
        /*0004*/ 	.word	index@(triton_poi_fused__unsafe_index_add_convolution_mul_relu_sub_30)
        /*0008*/ 	.word	0x0000001a


	//----- nvinfo : EIATTR_MIN_STACK_SIZE
	.align		4
.L_1:
        /*000c*/ 	.byte	0x04, 0x12
        /*000e*/ 	.short	(.L_3 - .L_2)
	.align		4
.L_2:
        /*0010*/ 	.word	index@(triton_poi_fused__unsafe_index_add_convolution_mul_relu_sub_30)
        /*0014*/ 	.word	0x00000000


	//----- nvinfo : EIATTR_FRAME_SIZE
	.align		4
.L_3:
        /*0018*/ 	.byte	0x04, 0x11
        /*001a*/ 	.short	(.L_5 - .L_4)
	.align		4
.L_4:
        /*001c*/ 	.word	index@(triton_poi_fused__unsafe_index_add_convolution_mul_relu_sub_30)
        /*0020*/ 	.word	0x00000000


	//----- nvinfo : EIATTR_MIN_STACK_SIZE
	.align		4
.L_5:
        /*0024*/ 	.byte	0x04, 0x12
        /*0026*/ 	.short	(.L_7 - .L_6)
	.align		4
.L_6:
        /*0028*/ 	.word	index@(triton_poi_fused__unsafe_index_add_convolution_mul_relu_sub_30)
        /*002c*/ 	.word	0x00000000
.L_7:


//--------------------- .nv.info.triton_poi_fused__unsafe_index_add_convolution_mul_relu_sub_30 --------------------------
	.section	.nv.info.triton_poi_fused__unsafe_index_add_convolution_mul_relu_sub_30,"",@"SHT_CUDA_INFO"
	.sectionflags	@""
	.align	4


	//----- nvinfo : EIATTR_CUDA_API_VERSION
	.align		4
        /*0000*/ 	.byte	0x04, 0x37
        /*0002*/ 	.short	(.L_9 - .L_8)
.L_8:
        /*0004*/ 	.word	0x0000007c


	//----- nvinfo : EIATTR_KPARAM_INFO
	.align		4
.L_9:
        /*0008*/ 	.byte	0x04, 0x17
        /*000a*/ 	.short	(.L_11 - .L_10)
.L_10:
        /*000c*/ 	.word	0x00000000
        /*0010*/ 	.short	0x0009
        /*0012*/ 	.short	0x0048
        /*0014*/ 	.byte	0x00, 0xf0, 0x11, 0x00


	//----- nvinfo : EIATTR_KPARAM_INFO
	.align		4
.L_11:
        /*0018*/ 	.byte	0x04, 0x17
        /*001a*/ 	.short	(.L_13 - .L_12)
.L_12:
        /*001c*/ 	.word	0x00000000
        /*0020*/ 	.short	0x0008
        /*0022*/ 	.short	0x0040
        /*0024*/ 	.byte	0x00, 0xf4, 0x21, 0x00


	//----- nvinfo : EIATTR_KPARAM_INFO
	.align		4
.L_13:
        /*0028*/ 	.byte	0x04, 0x17
        /*002a*/ 	.short	(.L_15 - .L_14)
.L_14:
        /*002c*/ 	.word	0x00000000
        /*0030*/ 	.short	0x0007
        /*0032*/ 	.short	0x0038
        /*0034*/ 	.byte	0x00, 0xf4, 0x21, 0x00


	//----- nvinfo : EIATTR_KPARAM_INFO
	.align		4
.L_15:
        /*0038*/ 	.byte	0x04, 0x17
        /*003a*/ 	.short	(.L_17 - .L_16)
.L_16:
        /*003c*/ 	.word	0x00000000
        /*0040*/ 	.short	0x0006
        /*0042*/ 	.short	0x0030
        /*0044*/ 	.byte	0x00, 0xf4, 0x21, 0x00


	//----- nvinfo : EIATTR_KPARAM_INFO
	.align		4
.L_17:
        /*0048*/ 	.byte	0x04, 0x17
        /*004a*/ 	.short	(.L_19 - .L_18)
.L_18:
        /*004c*/ 	.word	0x00000000
        /*0050*/ 	.short	0x0005
        /*0052*/ 	.short	0x0028
        /*0054*/ 	.byte	0x00, 0xf4, 0x21, 0x00


	//----- nvinfo : EIATTR_KPARAM_INFO
	.align		4
.L_19:
        /*0058*/ 	.byte	0x04, 0x17
        /*005a*/ 	.short	(.L_21 - .L_20)
.L_20:
        /*005c*/ 	.word	0x00000000
        /*0060*/ 	.short	0x0004
        /*0062*/ 	.short	0x0020
        /*0064*/ 	.byte	0x00, 0xf4, 0x21, 0x00


	//----- nvinfo : EIATTR_KPARAM_INFO
	.align		4
.L_21:
        /*0068*/ 	.byte	0x04, 0x17
        /*006a*/ 	.short	(.L_23 - .L_22)
.L_22:
        /*006c*/ 	.word	0x00000000
        /*0070*/ 	.short	0x0003
        /*0072*/ 	.short	0x0018
        /*0074*/ 	.byte	0x00, 0xf4, 0x21, 0x00


	//----- nvinfo : EIATTR_KPARAM_INFO
	.align		4
.L_23:
        /*0078*/ 	.byte	0x04, 0x17
        /*007a*/ 	.short	(.L_25 - .L_24)
.L_24:
        /*007c*/ 	.word	0x00000000
        /*0080*/ 	.short	0x0002
        /*0082*/ 	.short	0x0010
        /*0084*/ 	.byte	0x00, 0xf4, 0x21, 0x00


	//----- nvinfo : EIATTR_KPARAM_INFO
	.align		4
.L_25:
        /*0088*/ 	.byte	0x04, 0x17
        /*008a*/ 	.short	(.L_27 - .L_26)
.L_26:
        /*008c*/ 	.word	0x00000000
        /*0090*/ 	.short	0x0001
        /*0092*/ 	.short	0x0008
        /*0094*/ 	.byte	0x00, 0xf4, 0x21, 0x00


	//----- nvinfo : EIATTR_KPARAM_INFO
	.align		4
.L_27:
        /*0098*/ 	.byte	0x04, 0x17
        /*009a*/ 	.short	(.L_29 - .L_28)
.L_28:
        /*009c*/ 	.word	0x00000000
        /*00a0*/ 	.short	0x0000
        /*00a2*/ 	.short	0x0000
        /*00a4*/ 	.byte	0x00, 0xf4, 0x21, 0x00


	//----- nvinfo : EIATTR_SPARSE_MMA_MASK
	.align		4
.L_29:
        /*00a8*/ 	.byte	0x03, 0x50
        /*00aa*/ 	.short	0x0000


	//----- nvinfo : EIATTR_MAXREG_COUNT
	.align		4
        /*00ac*/ 	.byte	0x03, 0x1b
        /*00ae*/ 	.short	0x00ff


	//----- nvinfo : EIATTR_EXIT_INSTR_OFFSETS
	.align		4
        /*00b0*/ 	.byte	0x04, 0x1c
        /*00b2*/ 	.short	(.L_31 - .L_30)


	//   ....[0]....
.L_30:
        /*00b4*/ 	.word	0x00000660


	//----- nvinfo : EIATTR_REQNTID
	.align		4
.L_31:
        /*00b8*/ 	.byte	0x04, 0x10
        /*00ba*/ 	.short	(.L_33 - .L_32)
.L_32:
        /*00bc*/ 	.word	0x00000080
        /*00c0*/ 	.word	0x00000001
        /*00c4*/ 	.word	0x00000001


	//----- nvinfo : EIATTR_CBANK_PARAM_SIZE
	.align		4
.L_33:
        /*00c8*/ 	.byte	0x03, 0x19
        /*00ca*/ 	.short	0x004c


	//----- nvinfo : EIATTR_PARAM_CBANK
	.align		4
        /*00cc*/ 	.byte	0x04, 0x0a
        /*00ce*/ 	.short	(.L_35 - .L_34)
	.align		4
.L_34:
        /*00d0*/ 	.word	index@(.nv.constant0.triton_poi_fused__unsafe_index_add_convolution_mul_relu_sub_30)
        /*00d4*/ 	.short	0x0210
        /*00d6*/ 	.short	0x004c


	//----- nvinfo : EIATTR_SW_WAR
	.align		4
.L_35:
        /*00d8*/ 	.byte	0x04, 0x36
        /*00da*/ 	.short	(.L_37 - .L_36)
.L_36:
        /*00dc*/ 	.word	0x00000008
.L_37:


//--------------------- .nv.callgraph             --------------------------
	.section	.nv.callgraph,"",@"SHT_CUDA_CALLGRAPH"
	.align	4
	.sectionentsize	8
	.align		4
        /*0000*/ 	.word	0x00000000
	.align		4
        /*0004*/ 	.word	0xffffffff
	.align		4
        /*0008*/ 	.word	0x00000000
	.align		4
        /*000c*/ 	.word	0xfffffffe
	.align		4
        /*0010*/ 	.word	0x00000000
	.align		4
        /*0014*/ 	.word	0xfffffffd
	.align		4
        /*0018*/ 	.word	0x00000000
	.align		4
        /*001c*/ 	.word	0xfffffffc


//--------------------- .text.triton_poi_fused__unsafe_index_add_convolution_mul_relu_sub_30 --------------------------
	.section	.text.triton_poi_fused__unsafe_index_add_convolution_mul_relu_sub_30,"ax",@progbits
	.align	128
        .global         triton_poi_fused__unsafe_index_add_convolution_mul_relu_sub_30
        .type           triton_poi_fused__unsafe_index_add_convolution_mul_relu_sub_30,@function
        .size           triton_poi_fused__unsafe_index_add_convolution_mul_relu_sub_30,(.L_x_1 - triton_poi_fused__unsafe_index_add_convolution_mul_relu_sub_30)
        .other          triton_poi_fused__unsafe_index_add_convolution_mul_relu_sub_30,@"STO_CUDA_ENTRY STV_DEFAULT"
triton_poi_fused__unsafe_index_add_convolution_mul_relu_sub_30:
.text.triton_poi_fused__unsafe_index_add_convolution_mul_relu_sub_30:
[----:B------:R-:W-:Y:S01]  /*0000*/  LDC R1, c[0x0][0x28] ;  /* 0x00000a00ff017b82 */ /* 0x000fe20000000800 */
[----:B------:R-:W1:Y:S07]  /*0010*/  S2R R3, SR_TID.X ;  /* 0x0000000000037919 */ /* 0x000e6e0000002100 */
[----:B------:R-:W2:Y:S01]  /*0020*/  LDC.64 R8, c[0x0][0x210] ;  /* 0x00008400ff087b82 */ /* 0x000ea20000000a00 */
[----:B------:R-:W-:Y:S01]  /*0030*/  ULDC.64 UR4, c[0x0][0x208] ;  /* 0x0000820000047ab9 */ /* 0x000fe20000000a00 */
[----:B------:R-:W-:Y:S01]  /*0040*/  ULDC.64 UR6, c[0x0][0x220] ;  /* 0x0000880000067ab9 */ /* 0x000fe20000000a00 */
[----:B------:R-:W3:Y:S05]  /*0050*/  S2R R2, SR_CTAID.X ;  /* 0x0000000000027919 */ /* 0x000eea0000002500 */
[----:B------:R-:W4:Y:S08]  /*0060*/  LDC.64 R6, c[0x0][0x218] ;  /* 0x00008600ff067b82 */ /* 0x000f300000000a00 */
[----:B------:R-:W5:Y:S08]  /*0070*/  LDC.64 R14, c[0x0][0x240] ;  /* 0x00009000ff0e7b82 */ /* 0x000f700000000a00 */
[----:B------:R-:W4:Y:S01]  /*0080*/  LDC.64 R10, c[0x0][0x230] ;  /* 0x00008c00ff0a7b82 */ /* 0x000f220000000a00 */
[----:B-1----:R-:W-:-:S05]  /*0090*/  LOP3.LUT R3, R3, 0x7f, RZ, 0xc0, !PT ;  /* 0x0000007f03037812 */ /* 0x002fca00078ec0ff */
[----:B---3--:R-:W-:-:S05]  /*00a0*/  IMAD R0, R2, 0x80, R3 ;  /* 0x0000008002007824 */ /* 0x008fca00078e0203 */
[----:B------:R-:W-:-:S04]  /*00b0*/  SHF.R.S32.HI R3, RZ, 0x1f, R0 ;  /* 0x0000001fff037819 */ /* 0x000fc80000011400 */
[----:B------:R-:W-:-:S04]  /*00c0*/  LEA.HI R3, R3, R0, RZ, 0x6 ;  /* 0x0000000003037211 */ /* 0x000fc800078f30ff */
[----:B------:R-:W-:-:S04]  /*00d0*/  SHF.R.S32.HI R4, RZ, 0x6, R3 ;  /* 0x00000006ff047819 */ /* 0x000fc80000011403 */
[----:B------:R-:W-:-:S04]  /*00e0*/  LEA.HI R5, R4, R4, RZ, 0x6 ;  /* 0x0000000404057211 */ /* 0x000fc800078f30ff */
[----:B------:R-:W-:-:S05]  /*00f0*/  LOP3.LUT R5, R5, 0xffffffc0, RZ, 0xc0, !PT ;  /* 0xffffffc005057812 */ /* 0x000fca00078ec0ff */
[----:B------:R-:W-:Y:S01]  /*0100*/  IMAD.IADD R4, R4, 0x1, -R5 ;  /* 0x0000000104047824 */ /* 0x000fe200078e0a05 */
[----:B------:R-:W-:-:S03]  /*0110*/  LOP3.LUT R5, R3, 0xffffffc0, RZ, 0xc0, !PT ;  /* 0xffffffc003057812 */ /* 0x000fc600078ec0ff */
[----:B--2---:R-:W-:-:S04]  /*0120*/  IMAD.WIDE R8, R4, 0x8, R8 ;  /* 0x0000000804087825 */ /* 0x004fc800078e0208 */
[----:B------:R-:W-:Y:S02]  /*0130*/  IMAD.IADD R5, R0, 0x1, -R5 ;  /* 0x0000000100057824 */ /* 0x000fe400078e0a05 */
[----:B------:R-:W2:Y:S02]  /*0140*/  LDG.E.EL.64 R8, desc[UR4][R8.64] ;  /* 0x0000000408087981 */ /* 0x000ea4000c2e1b00 */
[----:B----4-:R-:W-:-:S06]  /*0150*/  IMAD.WIDE R12, R5, 0x8, R6 ;  /* 0x00000008050c7825 */ /* 0x010fcc00078e0206 */
[----:B------:R-:W3:Y:S01]  /*0160*/  LDG.E.EL.64 R12, desc[UR4][R12.64] ;  /* 0x000000040c0c7981 */ /* 0x000ee2000c2e1b00 */
[----:B-----5:R-:W-:-:S04]  /*0170*/  IMAD.WIDE R6, R4, 0x8, R14 ;  /* 0x0000000804067825 */ /* 0x020fc800078e020e */
[----:B0-----:R-:W-:Y:S02]  /*0180*/  IMAD.WIDE R10, R5, 0x8, R10 ;  /* 0x00000008050a7825 */ /* 0x001fe400078e020a */
[----:B------:R-:W4:Y:S04]  /*0190*/  LDG.E.EL.64 R6, desc[UR4][R6.64] ;  /* 0x0000000406067981 */ /* 0x000f28000c2e1b00 */
[----:B------:R-:W5:Y:S01]  /*01a0*/  LDG.E.EL.64 R10, desc[UR4][R10.64] ;  /* 0x000000040a0a7981 */ /* 0x000f62000c2e1b00 */
[----:B------:R-:W-:Y:S02]  /*01b0*/  SHF.R.S32.HI R2, RZ, 0x18, R2 ;  /* 0x00000018ff027819 */ /* 0x000fe40000011402 */
[----:B--2---:R-:W-:-:S04]  /*01c0*/  SHF.R.U32.HI R3, RZ, 0x1b, R9 ;  /* 0x0000001bff037819 */ /* 0x004fc80000011609 */
[----:B------:R-:W-:Y:S02]  /*01d0*/  LOP3.LUT R3, R3, 0x10, RZ, 0xc0, !PT ;  /* 0x0000001003037812 */ /* 0x000fe400078ec0ff */
[----:B---3--:R-:W-:Y:S02]  /*01e0*/  SHF.R.U32.HI R17, RZ, 0x19, R13 ;  /* 0x00000019ff117819 */ /* 0x008fe4000001160d */
[----:B------:R-:W-:Y:S02]  /*01f0*/  IADD3 R14, P0, R8, R3, RZ ;  /* 0x00000003080e7210 */ /* 0x000fe40007f1e0ff */
[C---:B------:R-:W-:Y:S02]  /*0200*/  LEA R8, P1, R12.reuse, UR6, 0x2 ;  /* 0x000000060c087c11 */ /* 0x040fe4000f8210ff */
[----:B------:R-:W-:Y:S01]  /*0210*/  LOP3.LUT R17, R17, 0x40, RZ, 0xc0, !PT ;  /* 0x0000004011117812 */ /* 0x000fe200078ec0ff */
[----:B------:R-:W-:Y:S01]  /*0220*/  IMAD.X R15, RZ, RZ, R9, P0 ;  /* 0x000000ffff0f7224 */ /* 0x000fe200000e0609 */
[----:B------:R-:W-:Y:S01]  /*0230*/  LEA.HI.X R16, R12, UR7, R13, 0x2, P1 ;  /* 0x000000070c107c11 */ /* 0x000fe200088f140d */
[----:B------:R-:W-:Y:S01]  /*0240*/  IMAD.SHL.U32 R12, R14, 0x40, RZ ;  /* 0x000000400e0c7824 */ /* 0x000fe200078e00ff */
[----:B------:R-:W-:-:S02]  /*0250*/  IADD3 R17, P0, R17, R8, RZ ;  /* 0x0000000811117210 */ /* 0x000fc40007f1e0ff */
[----:B----4-:R-:W-:Y:S02]  /*0260*/  SHF.R.U32.HI R21, RZ, 0x1b, R7 ;  /* 0x0000001bff157819 */ /* 0x010fe40000011607 */
[----:B------:R-:W-:Y:S01]  /*0270*/  SGXT R9, R2, 0x1 ;  /* 0x000000010209781a */ /* 0x000fe20000000200 */
[----:B------:R-:W-:Y:S01]  /*0280*/  IMAD.X R16, RZ, RZ, R16, P0 ;  /* 0x000000ffff107224 */ /* 0x000fe200000e0610 */
[----:B------:R-:W-:Y:S01]  /*0290*/  SHF.L.U64.HI R13, R14, 0x6, R15 ;  /* 0x000000060e0d7819 */ /* 0x000fe2000001020f */
[----:B------:R-:W0:Y:S01]  /*02a0*/  LDC.64 R2, c[0x0][0x228] ;  /* 0x00008a00ff027b82 */ /* 0x000e220000000a00 */
[----:B------:R-:W-:Y:S02]  /*02b0*/  IADD3 R14, P0, R12, R17, RZ ;  /* 0x000000110c0e7210 */ /* 0x000fe40007f1e0ff */
[----:B------:R-:W-:Y:S02]  /*02c0*/  LOP3.LUT R21, R21, 0x10, RZ, 0xc0, !PT ;  /* 0x0000001015157812 */ /* 0x000fe400078ec0ff */
[----:B------:R-:W-:Y:S01]  /*02d0*/  LEA.HI R9, R9, R0, RZ, 0xc ;  /* 0x0000000009097211 */ /* 0x000fe200078f60ff */
[----:B------:R-:W-:Y:S01]  /*02e0*/  IMAD.X R15, R13, 0x1, R16, P0 ;  /* 0x000000010d0f7824 */ /* 0x000fe200000e0610 */
[----:B-----5:R-:W-:-:S02]  /*02f0*/  SHF.R.U32.HI R8, RZ, 0x19, R11 ;  /* 0x00000019ff087819 */ /* 0x020fc4000001160b */
[----:B------:R-:W-:Y:S02]  /*0300*/  IADD3 R21, P1, R6, R21, RZ ;  /* 0x0000001506157210 */ /* 0x000fe40007f3e0ff */
[----:B------:R-:W-:Y:S02]  /*0310*/  LEA R23, P0, R10, UR6, 0x2 ;  /* 0x000000060a177c11 */ /* 0x000fe4000f8010ff */
[----:B------:R-:W-:Y:S01]  /*0320*/  SHF.R.S32.HI R9, RZ, 0xc, R9 ;  /* 0x0000000cff097819 */ /* 0x000fe20000011409 */
[----:B------:R-:W-:Y:S01]  /*0330*/  IMAD.X R6, RZ, RZ, R7, P1 ;  /* 0x000000ffff067224 */ /* 0x000fe200008e0607 */
[----:B------:R-:W-:Y:S02]  /*0340*/  LOP3.LUT R8, R8, 0x40, RZ, 0xc0, !PT ;  /* 0x0000004008087812 */ /* 0x000fe400078ec0ff */
[----:B------:R-:W-:Y:S01]  /*0350*/  LEA.HI.X R20, R10, UR7, R11, 0x2, P0 ;  /* 0x000000070a147c11 */ /* 0x000fe200080f140b */
[----:B------:R-:W-:Y:S01]  /*0360*/  IMAD.SHL.U32 R9, R9, 0x100, RZ ;  /* 0x0000010009097824 */ /* 0x000fe200078e00ff */
[----:B------:R-:W-:Y:S01]  /*0370*/  IADD3 R7, P0, R8, R23, RZ ;  /* 0x0000001708077210 */ /* 0x000fe20007f1e0ff */
[C---:B------:R-:W-:Y:S01]  /*0380*/  IMAD.SHL.U32 R10, R21.reuse, 0x40, RZ ;  /* 0x00000040150a7824 */ /* 0x040fe200078e00ff */
[----:B------:R-:W-:Y:S01]  /*0390*/  SHF.L.U64.HI R21, R21, 0x6, R6 ;  /* 0x0000000615157819 */ /* 0x000fe20000010206 */
[----:B------:R-:W-:Y:S01]  /*03a0*/  IMAD.WIDE R18, R9, 0x4, R14 ;  /* 0x0000000409127825 */ /* 0x000fe200078e020e */
[----:B0-----:R-:W2:Y:S03]  /*03b0*/  LDG.E R3, desc[UR4][R2.64] ;  /* 0x0000000402037981 */ /* 0x001ea6000c1e1900 */
[----:B------:R-:W-:Y:S01]  /*03c0*/  IMAD.X R20, RZ, RZ, R20, P0 ;  /* 0x000000ffff147224 */ /* 0x000fe200000e0614 */
[----:B------:R-:W-:Y:S01]  /*03d0*/  IADD3 R14, P0, R7, R12, RZ ;  /* 0x0000000c070e7210 */ /* 0x000fe20007f1e0ff */
[----:B------:R-:W2:Y:S01]  /*03e0*/  LDG.E.EL R8, desc[UR4][R18.64] ;  /* 0x0000000412087981 */ /* 0x000ea2000c2e1900 */
[----:B------:R-:W-:-:S02]  /*03f0*/  IADD3 R6, P1, R10, R17, RZ ;  /* 0x000000110a067210 */ /* 0x000fc40007f3e0ff */
[----:B------:R-:W-:Y:S01]  /*0400*/  IADD3 R12, P2, R10, R7, RZ ;  /* 0x000000070a0c7210 */ /* 0x000fe20007f5e0ff */
[----:B------:R-:W-:Y:S01]  /*0410*/  IMAD.X R15, R20, 0x1, R13, P0 ;  /* 0x00000001140f7824 */ /* 0x000fe200000e060d */
[----:B------:R-:W0:Y:S01]  /*0420*/  LDC.64 R10, c[0x0][0x238] ;  /* 0x00008e00ff0a7b82 */ /* 0x000e220000000a00 */
[C---:B------:R-:W-:Y:S02]  /*0430*/  IMAD.X R7, R21.reuse, 0x1, R16, P1 ;  /* 0x0000000115077824 */ /* 0x040fe400008e0610 */
[----:B------:R-:W-:Y:S02]  /*0440*/  IMAD.X R13, R21, 0x1, R20, P2 ;  /* 0x00000001150d7824 */ /* 0x000fe400010e0614 */
[----:B------:R-:W-:-:S03]  /*0450*/  IMAD.WIDE R6, R9, 0x4, R6 ;  /* 0x0000000409067825 */ /* 0x000fc600078e0206 */
[----:B------:R-:W1:Y:S01]  /*0460*/  LDC.64 R16, c[0x0][0x248] ;  /* 0x00009200ff107b82 */ /* 0x000e620000000a00 */
[C---:B------:R-:W-:Y:S02]  /*0470*/  IMAD.WIDE R14, R9.reuse, 0x4, R14 ;  /* 0x00000004090e7825 */ /* 0x040fe400078e020e */
[----:B------:R-:W3:Y:S02]  /*0480*/  LDG.E.EL R6, desc[UR4][R6.64] ;  /* 0x0000000406067981 */ /* 0x000ee4000c2e1900 */
[----:B------:R-:W-:Y:S02]  /*0490*/  IMAD.WIDE R12, R9, 0x4, R12 ;  /* 0x00000004090c7825 */ /* 0x000fe400078e020c */
[----:B------:R-:W4:Y:S04]  /*04a0*/  LDG.E.EL R14, desc[UR4][R14.64] ;  /* 0x000000040e0e7981 */ /* 0x000f28000c2e1900 */
[----:B------:R-:W5:Y:S01]  /*04b0*/  LDG.E.EL R12, desc[UR4][R12.64] ;  /* 0x000000040c0c7981 */ /* 0x000f62000c2e1900 */
[----:B0-----:R-:W-:-:S06]  /*04c0*/  IMAD.WIDE R10, R5, 0x4, R10 ;  /* 0x00000004050a7825 */ /* 0x001fcc00078e020a */
[----:B------:R-:W5:Y:S01]  /*04d0*/  LDG.E.EL R10, desc[UR4][R10.64] ;  /* 0x000000040a0a7981 */ /* 0x000f62000c2e1900 */
[----:B-1----:R-:W-:Y:S02]  /*04e0*/  IMAD.WIDE R16, R4, 0x4, R16 ;  /* 0x0000000404107825 */ /* 0x002fe400078e0210 */
[----:B------:R-:W0:Y:S04]  /*04f0*/  LDC.64 R4, c[0x0][0x250] ;  /* 0x00009400ff047b82 */ /* 0x000e280000000a00 */
[----:B------:R-:W5:Y:S01]  /*0500*/  LDG.E.EL R16, desc[UR4][R16.64] ;  /* 0x0000000410107981 */ /* 0x000f62000c2e1900 */
[C---:B--2---:R-:W-:Y:S01]  /*0510*/  FSETP.GEU.AND P1, PT, R3.reuse, -R8, PT ;  /* 0x800000080300720b */ /* 0x044fe20003f2e000 */
[C---:B------:R-:W-:Y:S01]  /*0520*/  FADD R8, R3.reuse, R8 ;  /* 0x0000000803087221 */ /* 0x040fe20000000000 */
[C---:B---3--:R-:W-:Y:S01]  /*0530*/  FSETP.GEU.AND P0, PT, R3.reuse, -R6, PT ;  /* 0x800000060300720b */ /* 0x048fe20003f0e000 */
[C---:B------:R-:W-:Y:S01]  /*0540*/  FADD R6, R3.reuse, R6 ;  /* 0x0000000603067221 */ /* 0x040fe20000000000 */
[C---:B----4-:R-:W-:Y:S01]  /*0550*/  FSETP.GEU.AND P3, PT, R3.reuse, -R14, PT ;  /* 0x8000000e0300720b */ /* 0x050fe20003f6e000 */
[C---:B------:R-:W-:Y:S01]  /*0560*/  FADD R14, R3.reuse, R14 ;  /* 0x0000000e030e7221 */ /* 0x040fe20000000000 */
[C---:B-----5:R-:W-:Y:S01]  /*0570*/  FADD R2, R3.reuse, R12 ;  /* 0x0000000c03027221 */ /* 0x060fe20000000000 */
[----:B------:R-:W-:-:S02]  /*0580*/  FSETP.GEU.AND P2, PT, R3, -R12, PT ;  /* 0x8000000c0300720b */ /* 0x000fc40003f4e000 */
[----:B------:R-:W-:Y:S02]  /*0590*/  FSEL R3, R8, RZ, P1 ;  /* 0x000000ff08037208 */ /* 0x000fe40000800000 */
[----:B------:R-:W-:Y:S02]  /*05a0*/  FSEL R7, R6, RZ, P0 ;  /* 0x000000ff06077208 */ /* 0x000fe40000000000 */
[----:B------:R-:W-:Y:S02]  /*05b0*/  FSEL R14, R14, RZ, P3 ;  /* 0x000000ff0e0e7208 */ /* 0x000fe40001800000 */
[----:B------:R-:W-:-:S03]  /*05c0*/  FSEL R2, R2, RZ, P2 ;  /* 0x000000ff02027208 */ /* 0x000fc60001000000 */
[----:B------:R-:W-:Y:S02]  /*05d0*/  FADD R14, -R3, R14 ;  /* 0x0000000e030e7221 */ /* 0x000fe40000000100 */
[----:B------:R-:W-:Y:S02]  /*05e0*/  FADD R2, -R7, R2 ;  /* 0x0000000207027221 */ /* 0x000fe40000000100 */
[C---:B------:R-:W-:Y:S02]  /*05f0*/  FFMA R3, R10.reuse, R14, R3 ;  /* 0x0000000e0a037223 */ /* 0x040fe40000000003 */
[----:B------:R-:W-:Y:S01]  /*0600*/  FFMA R2, R10, R2, R7 ;  /* 0x000000020a027223 */ /* 0x000fe20000000007 */
[----:B------:R-:W-:-:S03]  /*0610*/  IMAD R7, R0, 0xd, RZ ;  /* 0x0000000d00077824 */ /* 0x000fc600078e02ff */
[----:B------:R-:W-:Y:S01]  /*0620*/  FADD R2, -R3, R2 ;  /* 0x0000000203027221 */ /* 0x000fe20000000100 */
[----:B0-----:R-:W-:-:S04]  /*0630*/  IMAD.WIDE R4, R7, 0x4, R4 ;  /* 0x0000000407047825 */ /* 0x001fc800078e0204 */
[----:B------:R-:W-:-:S05]  /*0640*/  FFMA R3, R16, R2, R3 ;  /* 0x0000000210037223 */ /* 0x000fca0000000003 */
[----:B------:R-:W-:Y:S01]  /*0650*/  STG.E desc[UR4][R4.64], R3 ;  /* 0x0000000304007986 */ /* 0x000fe2000c101904 */
[----:B------:R-:W-:Y:S05]  /*0660*/  EXIT ;  /* 0x000000000000794d */ /* 0x000fea0003800000 */
.L_x_0:
[----:B------:R-:W-:-:S00]  /*0670*/  BRA `(.L_x_0) ;  /* 0xfffffffc00fc7947 */ /* 0x000fc0000383ffff */
[----:B------:R-:W-:-:S00]  /*0680*/  NOP ;  /* 0x0000000000007918 */ /* 0x000fc00000000000 */
[----:B------:R-:W-:-:S00]  /*0690*/  NOP ;  /* 0x0000000000007918 */ /* 0x000fc00000000000 */
[----:B------:R-:W-:-:S00]  /*06a0*/  NOP ;  /* 0x0000000000007918 */ /* 0x000fc00000000000 */
[----:B------:R-:W-:-:S00]  /*06b0*/  NOP ;  /* 0x0000000000007918 */ /* 0x000fc00000000000 */
[----:B------:R-:W-:-:S00]  /*06c0*/  NOP ;  /* 0x0000000000007918 */ /* 0x000fc00000000000 */
[----:B------:R-:W-:-:S00]  /*06d0*/  NOP ;  /* 0x0000000000007918 */ /* 0x000fc00000000000 */
[----:B------:R-:W-:-:S00]  /*06e0*/  NOP ;  /* 0x0000000000007918 */ /* 0x000fc00000000000 */
[----:B------:R-:W-:-:S00]  /*06f0*/  NOP ;  /* 0x0000000000007918 */ /* 0x000fc00000000000 */
.L_x_1:


//--------------------- .nv.constant0.triton_poi_fused__unsafe_index_add_convolution_mul_relu_sub_30 --------------------------
	.section	.nv.constant0.triton_poi_fused__unsafe_index_add_convolution_mul_relu_sub_30,"a",@progbits
	.sectionflags	@""
	.align	4
.nv.constant0.triton_poi_fused__unsafe_index_add_convolution_mul_relu_sub_30:
	.zero		604
